	.headerflags	@"EF_CUDA_TEXMODE_UNIFIED EF_CUDA_64BIT_ADDRESS EF_CUDA_ACCELERATORS EF_CUDA_SM90 EF_CUDA_VIRTUAL_SM(EF_CUDA_SM90)"
	.elftype	@"ET_EXEC"


//--------------------- .nv.info                  --------------------------
	.section	.nv.info,"",@"SHT_CUDA_INFO"
	.align	4


	//----- nvinfo : EIATTR_REGCOUNT
	.align		4
        /*0000*/ 	.byte	0x04, 0x2f
        /*0002*/ 	.short	(.L_3 - .L_2)
	.align		4
.L_2:
        /*0004*/ 	.word	index@(triton_poi_fused__native_batch_norm_legit_no_training_relu_threshold_backward_7)
        /*0008*/ 	.word	0x00000028


	//----- nvinfo : EIATTR_MIN_STACK_SIZE
	.align		4
.L_3:
        /*000c*/ 	.byte	0x04, 0x12
        /*000e*/ 	.short	(.L_5 - .L_4)
	.align		4
.L_4:
        /*0010*/ 	.word	index@(triton_poi_fused__native_batch_norm_legit_no_training_relu_threshold_backward_7)
        /*0014*/ 	.word	0x00000000


	//----- nvinfo : EIATTR_FRAME_SIZE
	.align		4
.L_5:
        /*0018*/ 	.byte	0x04, 0x11
        /*001a*/ 	.short	(.L_7 - .L_6)
	.align		4
.L_6:
        /*001c*/ 	.word	index@(triton_poi_fused__native_batch_norm_legit_no_training_relu_threshold_backward_7)
        /*0020*/ 	.word	0x00000000


	//----- nvinfo : EIATTR_MIN_STACK_SIZE
	.align		4
.L_7:
        /*0024*/ 	.byte	0x04, 0x12
        /*0026*/ 	.short	(.L_9 - .L_8)
	.align		4
.L_8:
        /*0028*/ 	.word	index@(triton_poi_fused__native_batch_norm_legit_no_training_relu_threshold_backward_7)
        /*002c*/ 	.word	0x00000000
.L_9:


//--------------------- .nv.info.triton_poi_fused__native_batch_norm_legit_no_training_relu_threshold_backward_7 --------------------------
	.section	.nv.info.triton_poi_fused__native_batch_norm_legit_no_training_relu_threshold_backward_7,"",@"SHT_CUDA_INFO"
	.sectionflags	@""
	.align	4


	//----- nvinfo : EIATTR_CUDA_API_VERSION
	.align		4
        /*0000*/ 	.byte	0x04, 0x37
        /*0002*/ 	.short	(.L_11 - .L_10)
.L_10:
        /*0004*/ 	.word	0x0000007c


	//----- nvinfo : EIATTR_KPARAM_INFO
	.align		4
.L_11:
        /*0008*/ 	.byte	0x04, 0x17
        /*000a*/ 	.short	(.L_13 - .L_12)
.L_12:
        /*000c*/ 	.word	0x00000000
        /*0010*/ 	.short	0x0008
        /*0012*/ 	.short	0x003c
        /*0014*/ 	.byte	0x00, 0xf0, 0x11, 0x00


	//----- nvinfo : EIATTR_KPARAM_INFO
	.align		4
.L_13:
        /*0018*/ 	.byte	0x04, 0x17
        /*001a*/ 	.short	(.L_15 - .L_14)
.L_14:
        /*001c*/ 	.word	0x00000000
        /*0020*/ 	.short	0x0007
        /*0022*/ 	.short	0x0038
        /*0024*/ 	.byte	0x00, 0xf0, 0x11, 0x00


	//----- nvinfo : EIATTR_KPARAM_INFO
	.align		4
.L_15:
        /*0028*/ 	.byte	0x04, 0x17
        /*002a*/ 	.short	(.L_17 - .L_16)
.L_16:
        /*002c*/ 	.word	0x00000000
        /*0030*/ 	.short	0x0006
        /*0032*/ 	.short	0x0030
        /*0034*/ 	.byte	0x00, 0xf4, 0x21, 0x00


	//----- nvinfo : EIATTR_KPARAM_INFO
	.align		4
.L_17:
        /*0038*/ 	.byte	0x04, 0x17
        /*003a*/ 	.short	(.L_19 - .L_18)
.L_18:
        /*003c*/ 	.word	0x00000000
        /*0040*/ 	.short	0x0005
        /*0042*/ 	.short	0x0028
        /*0044*/ 	.byte	0x00, 0xf4, 0x21, 0x00


	//----- nvinfo : EIATTR_KPARAM_INFO
	.align		4
.L_19:
        /*0048*/ 	.byte	0x04, 0x17
        /*004a*/ 	.short	(.L_21 - .L_20)
.L_20:
        /*004c*/ 	.word	0x00000000
        /*0050*/ 	.short	0x0004
        /*0052*/ 	.short	0x0020
        /*0054*/ 	.byte	0x00, 0xf4, 0x21, 0x00


	//----- nvinfo : EIATTR_KPARAM_INFO
	.align		4
.L_21:
        /*0058*/ 	.byte	0x04, 0x17
        /*005a*/ 	.short	(.L_23 - .L_22)
.L_22:
        /*005c*/ 	.word	0x00000000
        /*0060*/ 	.short	0x0003
        /*0062*/ 	.short	0x0018
        /*0064*/ 	.byte	0x00, 0xf4, 0x21, 0x00


	//----- nvinfo : EIATTR_KPARAM_INFO
	.align		4
.L_23:
        /*0068*/ 	.byte	0x04, 0x17
        /*006a*/ 	.short	(.L_25 - .L_24)
.L_24:
        /*006c*/ 	.word	0x00000000
        /*0070*/ 	.short	0x0002
        /*0072*/ 	.short	0x0010
        /*0074*/ 	.byte	0x00, 0xf4, 0x21, 0x00


	//----- nvinfo : EIATTR_KPARAM_INFO
	.align		4
.L_25:
        /*0078*/ 	.byte	0x04, 0x17
        /*007a*/ 	.short	(.L_27 - .L_26)
.L_26:
        /*007c*/ 	.word	0x00000000
        /*0080*/ 	.short	0x0001
        /*0082*/ 	.short	0x0008
        /*0084*/ 	.byte	0x00, 0xf4, 0x21, 0x00


	//----- nvinfo : EIATTR_KPARAM_INFO
	.align		4
.L_27:
        /*0088*/ 	.byte	0x04, 0x17
        /*008a*/ 	.short	(.L_29 - .L_28)
.L_28:
        /*008c*/ 	.word	0x00000000
        /*0090*/ 	.short	0x0000
        /*0092*/ 	.short	0x0000
        /*0094*/ 	.byte	0x00, 0xf4, 0x21, 0x00


	//----- nvinfo : EIATTR_SPARSE_MMA_MASK
	.align		4
.L_29:
        /*0098*/ 	.byte	0x03, 0x50
        /*009a*/ 	.short	0x0000


	//----- nvinfo : EIATTR_MAXREG_COUNT
	.align		4
        /*009c*/ 	.byte	0x03, 0x1b
        /*009e*/ 	.short	0x00ff


	//----- nvinfo : EIATTR_EXIT_INSTR_OFFSETS
	.align		4
        /*00a0*/ 	.byte	0x04, 0x1c
        /*00a2*/ 	.short	(.L_31 - .L_30)


	//   ....[0]....
.L_30:
        /*00a4*/ 	.word	0x00001830


	//   ....[1]....
        /*00a8*/ 	.word	0x00001850


	//----- nvinfo : EIATTR_REQNTID
	.align		4
.L_31:
        /*00ac*/ 	.byte	0x04, 0x10
        /*00ae*/ 	.short	(.L_33 - .L_32)
.L_32:
        /*00b0*/ 	.word	0x00000100
        /*00b4*/ 	.word	0x00000001
        /*00b8*/ 	.word	0x00000001


	//----- nvinfo : EIATTR_CBANK_PARAM_SIZE
	.align		4
.L_33:
        /*00bc*/ 	.byte	0x03, 0x19
        /*00be*/ 	.short	0x0040


	//----- nvinfo : EIATTR_PARAM_CBANK
	.align		4
        /*00c0*/ 	.byte	0x04, 0x0a
        /*00c2*/ 	.short	(.L_35 - .L_34)
	.align		4
.L_34:
        /*00c4*/ 	.word	index@(.nv.constant0.triton_poi_fused__native_batch_norm_legit_no_training_relu_threshold_backward_7)
        /*00c8*/ 	.short	0x0210
        /*00ca*/ 	.short	0x0040


	//----- nvinfo : EIATTR_SW_WAR
	.align		4
.L_35:
        /*00cc*/ 	.byte	0x04, 0x36
        /*00ce*/ 	.short	(.L_37 - .L_36)
.L_36:
        /*00d0*/ 	.word	0x00000008
.L_37:


//--------------------- .nv.callgraph             --------------------------
	.section	.nv.callgraph,"",@"SHT_CUDA_CALLGRAPH"
	.align	4
	.sectionentsize	8
	.align		4
        /*0000*/ 	.word	0x00000000
	.align		4
        /*0004*/ 	.word	0xffffffff
	.align		4
        /*0008*/ 	.word	0x00000000
	.align		4
        /*000c*/ 	.word	0xfffffffe
	.align		4
        /*0010*/ 	.word	0x00000000
	.align		4
        /*0014*/ 	.word	0xfffffffd
	.align		4
        /*0018*/ 	.word	0x00000000
	.align		4
        /*001c*/ 	.word	0xfffffffc


//--------------------- .nv.constant4             --------------------------
	.section	.nv.constant4,"a",@progbits
	.align	8
	.align		8
.nv.constant4:
        /*0000*/ 	.dword	_$_str
	.align		8
        /*0008*/ 	.dword	_$_str_$_2


//--------------------- .text.triton_poi_fused__native_batch_norm_legit_no_training_relu_threshold_backward_7 --------------------------
	.section	.text.triton_poi_fused__native_batch_norm_legit_no_training_relu_threshold_backward_7,"ax",@progbits
	.sectionflags	@"SHF_BARRIERS=1"
	.align	128
        .global         triton_poi_fused__native_batch_norm_legit_no_training_relu_threshold_backward_7
        .type           triton_poi_fused__native_batch_norm_legit_no_training_relu_threshold_backward_7,@function
        .size           triton_poi_fused__native_batch_norm_legit_no_training_relu_threshold_backward_7,(.L_x_1 - triton_poi_fused__native_batch_norm_legit_no_training_relu_threshold_backward_7)
        .other          triton_poi_fused__native_batch_norm_legit_no_training_relu_threshold_backward_7,@"STO_CUDA_ENTRY STV_DEFAULT"
triton_poi_fused__native_batch_norm_legit_no_training_relu_threshold_backward_7:
.text.triton_poi_fused__native_batch_norm_legit_no_training_relu_threshold_backward_7:
[----:B------:R-:W0:Y:S01]  /*0000*/  LDC R1, c[0x0][0x28] ;  /* 0x00000a00ff017b82 */ /* 0x000e220000000800 */
[----:B------:R-:W1:Y:S07]  /*0010*/  S2R R4, SR_TID.X ;  /* 0x0000000000047919 */ /* 0x000e6e0000002100 */
[----:B------:R-:W2:Y:S01]  /*0020*/  LDC.64 R20, c[0x0][0x210] ;  /* 0x00008400ff147b82 */ /* 0x000ea20000000a00 */
[----:B------:R-:W-:Y:S02]  /*0030*/  CS2R R16, SRZ ;  /* 0x0000000000107805 */ /* 0x000fe4000001ff00 */
[----:B------:R-:W-:Y:S01]  /*0040*/  CS2R R18, SRZ ;  /* 0x0000000000127805 */ /* 0x000fe2000001ff00 */
[----:B------:R-:W3:Y:S01]  /*0050*/  S2R R5, SR_CTAID.Y ;  /* 0x0000000000057919 */ /* 0x000ee20000002600 */
[----:B------:R-:W-:Y:S01]  /*0060*/  CS2R R22, SRZ ;  /* 0x0000000000167805 */ /* 0x000fe2000001ff00 */
[----:B------:R-:W-:Y:S01]  /*0070*/  ULDC.64 UR6, c[0x0][0x208] ;  /* 0x0000820000067ab9 */ /* 0x000fe20000000a00 */
[----:B------:R-:W4:Y:S01]  /*0080*/  S2R R6, SR_CTAID.X ;  /* 0x0000000000067919 */ /* 0x000f220000002500 */
[----:B------:R-:W5:Y:S08]  /*0090*/  S2UR UR5, SR_CgaCtaId ;  /* 0x00000000000579c3 */ /* 0x000f700000008800 */
[----:B------:R-:W2:Y:S01]  /*00a0*/  LDC.64 R30, c[0x0][0x220] ;  /* 0x00008800ff1e7b82 */ /* 0x000ea20000000a00 */
[----:B-1----:R-:W-:Y:S01]  /*00b0*/  IMAD.SHL.U32 R2, R4, 0x10, RZ ;  /* 0x0000001004027824 */ /* 0x002fe200078e00ff */
[----:B------:R-:W-:-:S02]  /*00c0*/  SHF.R.U32.HI R7, RZ, 0x4, R4 ;  /* 0x00000004ff077819 */ /* 0x000fc40000011604 */
[--C-:B---3--:R-:W-:Y:S02]  /*00d0*/  SHF.R.S32.HI R28, RZ, 0x17, R5.reuse ;  /* 0x00000017ff1c7819 */ /* 0x108fe40000011405 */
[----:B------:R-:W-:Y:S02]  /*00e0*/  LOP3.LUT R0, R2, 0xf0, RZ, 0xc0, !PT ;  /* 0x000000f002007812 */ /* 0x000fe400078ec0ff */
[----:B------:R-:W-:Y:S02]  /*00f0*/  SGXT R28, R28, 0x1 ;  /* 0x000000011c1c781a */ /* 0x000fe40000000200 */
[----:B------:R-:W-:-:S04]  /*0100*/  PRMT R0, R0, 0x6540, R5 ;  /* 0x0000654000007816 */ /* 0x000fc80000000005 */
[----:B------:R-:W-:Y:S02]  /*0110*/  SHF.R.S32.HI R3, RZ, 0x1f, R0 ;  /* 0x0000001fff037819 */ /* 0x000fe40000011400 */
[----:B------:R-:W-:Y:S02]  /*0120*/  LOP3.LUT R9, R0, 0x8, RZ, 0xfc, !PT ;  /* 0x0000000800097812 */ /* 0x000fe400078efcff */
[----:B------:R-:W-:Y:S01]  /*0130*/  LEA.HI R8, R3, R0, RZ, 0x8 ;  /* 0x0000000003087211 */ /* 0x000fe200078f40ff */
[----:B----4-:R-:W-:Y:S01]  /*0140*/  IMAD.SHL.U32 R3, R6, 0x10, RZ ;  /* 0x0000001006037824 */ /* 0x010fe200078e00ff */
[----:B------:R-:W-:Y:S02]  /*0150*/  SGXT.U32 R6, R7, 0x4 ;  /* 0x000000040706781a */ /* 0x000fe40000000000 */
[----:B------:R-:W-:Y:S01]  /*0160*/  LOP3.LUT R11, R0, 0xc, RZ, 0xfc, !PT ;  /* 0x0000000c000b7812 */ /* 0x000fe200078efcff */
[----:B------:R-:W-:Y:S01]  /*0170*/  IMAD.SHL.U32 R7, R8, 0x10, RZ ;  /* 0x0000001008077824 */ /* 0x000fe200078e00ff */
[----:B------:R-:W-:-:S02]  /*0180*/  LOP3.LUT R6, R3, R6, RZ, 0xfc, !PT ;  /* 0x0000000603067212 */ /* 0x000fc400078efcff */
[----:B------:R-:W-:Y:S02]  /*0190*/  LEA.HI R10, R28, R9, RZ, 0x8 ;  /* 0x000000091c0a7211 */ /* 0x000fe400078f40ff */
[----:B------:R-:W-:Y:S02]  /*01a0*/  LOP3.LUT R7, R7, 0xfffff000, RZ, 0xc0, !PT ;  /* 0xfffff00007077812 */ /* 0x000fe400078ec0ff */
[----:B------:R-:W-:Y:S02]  /*01b0*/  ISETP.GE.AND P0, PT, R6, 0x10, PT ;  /* 0x000000100600780c */ /* 0x000fe40003f06270 */
[----:B------:R-:W-:Y:S01]  /*01c0*/  LEA.HI R12, R28, R11, RZ, 0x8 ;  /* 0x0000000b1c0c7211 */ /* 0x000fe200078f40ff */
[----:B------:R-:W-:Y:S01]  /*01d0*/  IMAD R14, R6, 0x100, R7 ;  /* 0x00000100060e7824 */ /* 0x000fe200078e0207 */
[----:B------:R-:W-:Y:S02]  /*01e0*/  LOP3.LUT R7, R0, 0x4, RZ, 0xfc, !PT ;  /* 0x0000000400077812 */ /* 0x000fe400078efcff */
[----:B------:R-:W-:-:S02]  /*01f0*/  LOP3.LUT R13, R8, 0xffffff00, RZ, 0xc0, !PT ;  /* 0xffffff00080d7812 */ /* 0x000fc400078ec0ff */
[-C--:B------:R-:W-:Y:S02]  /*0200*/  LEA.HI R6, R28, R7.reuse, RZ, 0x8 ;  /* 0x000000071c067211 */ /* 0x080fe400078f40ff */
[----:B------:R-:W-:Y:S02]  /*0210*/  LOP3.LUT R10, R10, 0xffffff00, RZ, 0xc0, !PT ;  /* 0xffffff000a0a7812 */ /* 0x000fe400078ec0ff */
[----:B------:R-:W-:Y:S02]  /*0220*/  LOP3.LUT R6, R6, 0xffffff00, RZ, 0xc0, !PT ;  /* 0xffffff0006067812 */ /* 0x000fe400078ec0ff */
[----:B------:R-:W-:Y:S02]  /*0230*/  LOP3.LUT R12, R12, 0xffffff00, RZ, 0xc0, !PT ;  /* 0xffffff000c0c7812 */ /* 0x000fe400078ec0ff */
[C---:B------:R-:W-:Y:S02]  /*0240*/  IADD3 R27, R14.reuse, R7, -R6 ;  /* 0x000000070e1b7210 */ /* 0x040fe40007ffe806 */
[----:B------:R-:W-:-:S02]  /*0250*/  IADD3 R0, R14, R0, -R13 ;  /* 0x000000000e007210 */ /* 0x000fc40007ffe80d */
[C---:B------:R-:W-:Y:S01]  /*0260*/  IADD3 R25, R14.reuse, R9, -R10 ;  /* 0x000000090e197210 */ /* 0x040fe20007ffe80a */
[----:B--2---:R-:W-:Y:S01]  /*0270*/  IMAD.WIDE R26, R27, 0x4, R20 ;  /* 0x000000041b1a7825 */ /* 0x004fe200078e0214 */
[----:B------:R-:W-:Y:S02]  /*0280*/  IADD3 R7, R14, R11, -R12 ;  /* 0x0000000b0e077210 */ /* 0x000fe40007ffe80c */
[----:B------:R-:W-:Y:S02]  /*0290*/  CS2R R8, SRZ ;  /* 0x0000000000087805 */ /* 0x000fe4000001ff00 */
[----:B------:R-:W-:Y:S01]  /*02a0*/  CS2R R10, SRZ ;  /* 0x00000000000a7805 */ /* 0x000fe2000001ff00 */
[--C-:B------:R-:W-:Y:S01]  /*02b0*/  IMAD.WIDE R24, R25, 0x4, R20.reuse ;  /* 0x0000000419187825 */ /* 0x100fe200078e0214 */
[----:B------:R-:W-:Y:S02]  /*02c0*/  CS2R R12, SRZ ;  /* 0x00000000000c7805 */ /* 0x000fe4000001ff00 */
[----:B------:R-:W-:Y:S01]  /*02d0*/  CS2R R14, SRZ ;  /* 0x00000000000e7805 */ /* 0x000fe2000001ff00 */
[--C-:B------:R-:W-:Y:S01]  /*02e0*/  IMAD.WIDE R6, R7, 0x4, R20.reuse ;  /* 0x0000000407067825 */ /* 0x100fe200078e0214 */
[----:B------:R1:W2:Y:S03]  /*02f0*/  @!P0 LDG.E.EL.128 R16, desc[UR6][R24.64] ;  /* 0x0000000618108981 */ /* 0x0002a6000c2e1d00 */
[----:B------:R-:W-:Y:S01]  /*0300*/  IMAD.WIDE R32, R0, 0x4, R20 ;  /* 0x0000000400207825 */ /* 0x000fe200078e0214 */
[----:B------:R-:W-:Y:S01]  /*0310*/  CS2R R20, SRZ ;  /* 0x0000000000147805 */ /* 0x000fe2000001ff00 */
[----:B------:R-:W3:Y:S04]  /*0320*/  @!P0 LDG.E.EL.128 R12, desc[UR6][R26.64] ;  /* 0x000000061a0c8981 */ /* 0x000ee8000c2e1d00 */
[----:B------:R4:W3:Y:S01]  /*0330*/  @!P0 LDG.E.EL.128 R8, desc[UR6][R32.64] ;  /* 0x0000000620088981 */ /* 0x0008e2000c2e1d00 */
[----:B------:R-:W-:Y:S01]  /*0340*/  LOP3.LUT R35, R4, 0xf0, RZ, 0xc0, !PT ;  /* 0x000000f004237812 */ /* 0x000fe200078ec0ff */
[----:B------:R-:W-:Y:S01]  /*0350*/  UMOV UR4, 0x400 ;  /* 0x0000040000047882 */ /* 0x000fe20000000000 */
[----:B------:R-:W-:Y:S01]  /*0360*/  LOP3.LUT R2, R2, 0xff0, RZ, 0xc0, !PT ;  /* 0x00000ff002027812 */ /* 0x000fe200078ec0ff */
[----:B------:R4:W3:Y:S01]  /*0370*/  @!P0 LDG.E.EL.128 R20, desc[UR6][R6.64] ;  /* 0x0000000606148981 */ /* 0x0008e2000c2e1d00 */
[----:B-----5:R-:W-:Y:S01]  /*0380*/  UPRMT UR4, UR5, 0x654, UR4 ;  /* 0x0000065405047896 */ /* 0x020fe20008000004 */
[----:B------:R-:W-:Y:S01]  /*0390*/  PRMT R29, R4, 0x6540, R5 ;  /* 0x00006540041d7816 */ /* 0x000fe20000000005 */
[----:B-1----:R-:W1:Y:S01]  /*03a0*/  LDC.64 R24, c[0x0][0x218] ;  /* 0x00008600ff187b82 */ /* 0x002e620000000a00 */
[----:B------:R-:W-:-:S05]  /*03b0*/  IMAD.IADD R2, R2, 0x1, R35 ;  /* 0x0000000102027824 */ /* 0x000fca00078e0223 */
[----:B----4-:R-:W-:Y:S02]  /*03c0*/  LEA R32, R2, UR4, 0x2 ;  /* 0x0000000402207c11 */ /* 0x010fe4000f8e10ff */
[----:B------:R-:W-:-:S04]  /*03d0*/  LEA.HI R28, R28, R29, RZ, 0x8 ;  /* 0x0000001d1c1c7211 */ /* 0x000fc800078f40ff */
[----:B------:R-:W-:-:S05]  /*03e0*/  LOP3.LUT R28, R28, 0xffffff00, RZ, 0xc0, !PT ;  /* 0xffffff001c1c7812 */ /* 0x000fca00078ec0ff */
[----:B0-----:R-:W-:Y:S02]  /*03f0*/  IMAD.IADD R7, R29, 0x1, -R28 ;  /* 0x000000011d077824 */ /* 0x001fe400078e0a1c */
[----:B------:R-:W0:Y:S02]  /*0400*/  LDC.64 R28, c[0x0][0x228] ;  /* 0x00008a00ff1c7b82 */ /* 0x000e240000000a00 */
[----:B------:R-:W-:-:S06]  /*0410*/  IMAD.WIDE R26, R7, 0x4, R30 ;  /* 0x00000004071a7825 */ /* 0x000fcc00078e021e */
[----:B------:R-:W4:Y:S01]  /*0420*/  LDC.64 R30, c[0x0][0x230] ;  /* 0x00008c00ff1e7b82 */ /* 0x000f220000000a00 */
[----:B-1----:R-:W-:-:S04]  /*0430*/  IMAD.WIDE R24, R7, 0x4, R24 ;  /* 0x0000000407187825 */ /* 0x002fc800078e0218 */
[C---:B----4-:R-:W-:Y:S01]  /*0440*/  IMAD.WIDE R30, R7.reuse, 0x4, R30 ;  /* 0x00000004071e7825 */ /* 0x050fe200078e021e */
[----:B--2---:R-:W-:Y:S04]  /*0450*/  STS.128 [R32+0x20], R16 ;  /* 0x0000201020007388 */ /* 0x004fe80000000c00 */
[----:B---3--:R-:W-:Y:S04]  /*0460*/  STS.128 [R32+0x10], R12 ;  /* 0x0000100c20007388 */ /* 0x008fe80000000c00 */
[----:B------:R0:W-:Y:S04]  /*0470*/  STS.128 [R32], R8 ;  /* 0x0000000820007388 */ /* 0x0001e80000000c00 */
[----:B------:R1:W-:Y:S01]  /*0480*/  STS.128 [R32+0x30], R20 ;  /* 0x0000301420007388 */ /* 0x0003e20000000c00 */
[----:B------:R-:W-:Y:S06]  /*0490*/  BAR.SYNC.DEFER_BLOCKING 0x0 ;  /* 0x0000000000007b1d */ /* 0x000fec0000010000 */
[----:B------:R-:W2:Y:S04]  /*04a0*/  LDG.E.EL R26, desc[UR6][R26.64] ;  /* 0x000000061a1a7981 */ /* 0x000ea8000c2e1900 */
[----:B------:R3:W4:Y:S01]  /*04b0*/  LDG.E.EL R6, desc[UR6][R24.64] ;  /* 0x0000000618067981 */ /* 0x000722000c2e1900 */
[----:B0-----:R-:W-:-:S03]  /*04c0*/  IMAD.WIDE R8, R7, 0x4, R28 ;  /* 0x0000000407087825 */ /* 0x001fc600078e021c */
[----:B------:R-:W5:Y:S04]  /*04d0*/  LDG.E.EL R30, desc[UR6][R30.64] ;  /* 0x000000061e1e7981 */ /* 0x000f68000c2e1900 */
[----:B------:R0:W5:Y:S01]  /*04e0*/  LDG.E.EL R11, desc[UR6][R8.64] ;  /* 0x00000006080b7981 */ /* 0x000162000c2e1900 */
[----:B------:R-:W-:-:S04]  /*04f0*/  LOP3.LUT R7, R4, 0xff, RZ, 0xc0, !PT ;  /* 0x000000ff04077812 */ /* 0x000fc800078ec0ff */
[----:B------:R-:W-:-:S05]  /*0500*/  LEA R10, R7, UR4, 0x2 ;  /* 0x00000004070a7c11 */ /* 0x000fca000f8e10ff */
[----:B------:R-:W4:Y:S04]  /*0510*/  LDS R29, [R10] ;  /* 0x000000000a1d7984 */ /* 0x000f280000000800 */
[----:B------:R-:W0:Y:S04]  /*0520*/  LDS R12, [R10+0x1100] ;  /* 0x001100000a0c7984 */ /* 0x000e280000000800 */
[----:B------:R-:W0:Y:S04]  /*0530*/  LDS R32, [R10+0x2200] ;  /* 0x002200000a207984 */ /* 0x000e280000000800 */
[----:B------:R-:W0:Y:S04]  /*0540*/  LDS R37, [R10+0x440] ;  /* 0x000440000a257984 */ /* 0x000e280000000800 */
[----:B------:R-:W1:Y:S04]  /*0550*/  LDS R36, [R10+0x3300] ;  /* 0x003300000a247984 */ /* 0x000e680000000800 */
[----:B---3--:R-:W3:Y:S04]  /*0560*/  LDS R24, [R10+0x3b80] ;  /* 0x003b80000a187984 */ /* 0x008ee80000000800 */
[----:B------:R-:W1:Y:S04]  /*0570*/  LDS R35, [R10+0x1540] ;  /* 0x001540000a237984 */ /* 0x000e680000000800 */
[----:B------:R-:W1:Y:S04]  /*0580*/  LDS R33, [R10+0x2640] ;  /* 0x002640000a217984 */ /* 0x000e680000000800 */
[----:B------:R-:W1:Y:S04]  /*0590*/  LDS R27, [R10+0x3740] ;  /* 0x003740000a1b7984 */ /* 0x000e680000000800 */
[----:B------:R-:W1:Y:S04]  /*05a0*/  LDS R23, [R10+0x880] ;  /* 0x000880000a177984 */ /* 0x000e680000000800 */
[----:B------:R-:W1:Y:S04]  /*05b0*/  LDS R25, [R10+0x3fc0] ;  /* 0x003fc0000a197984 */ /* 0x000e680000000800 */
[----:B------:R-:W1:Y:S04]  /*05c0*/  LDS R21, [R10+0xcc0] ;  /* 0x000cc0000a157984 */ /* 0x000e680000000800 */
[----:B------:R-:W2:Y:S04]  /*05d0*/  LDS R15, [R10+0x1980] ;  /* 0x001980000a0f7984 */ /* 0x000ea80000000800 */
[----:B0-----:R-:W-:Y:S01]  /*05e0*/  LDS R9, [R10+0x2a80] ;  /* 0x002a80000a097984 */ /* 0x001fe20000000800 */
[----:B------:R-:W0:Y:S03]  /*05f0*/  S2UR UR4, SR_CgaCtaId ;  /* 0x00000000000479c3 */ /* 0x000e260000008800 */
[----:B------:R-:W-:Y:S01]  /*0600*/  LDS R7, [R10+0x2ec0] ;  /* 0x002ec0000a077984 */ /* 0x000fe20000000800 */
[----:B------:R-:W-:Y:S01]  /*0610*/  IMAD.MOV.U32 R8, RZ, RZ, 0x3e800000 ;  /* 0x3e800000ff087424 */ /* 0x000fe200078e00ff */
[----:B------:R-:W-:Y:S01]  /*0620*/  UMOV UR5, 0x400 ;  /* 0x0000040000057882 */ /* 0x000fe20000000000 */
[----:B------:R-:W-:-:S05]  /*0630*/  IMAD.SHL.U32 R16, R4, 0x10, RZ ;  /* 0x0000001004107824 */ /* 0x000fca00078e00ff */
[----:B------:R-:W-:Y:S01]  /*0640*/  LOP3.LUT R16, R16, 0xff0, RZ, 0xc0, !PT ;  /* 0x00000ff010107812 */ /* 0x000fe200078ec0ff */
[----:B0-----:R-:W-:-:S06]  /*0650*/  UPRMT UR4, UR4, 0x654, UR5 ;  /* 0x0000065404047896 */ /* 0x001fcc0008000005 */
[C---:B------:R-:W-:Y:S01]  /*0660*/  LEA.HI R17, R16.reuse, UR4, RZ, 0x1e ;  /* 0x0000000410117c11 */ /* 0x040fe2000f8ff0ff */
[----:B-1----:R-:W0:Y:S04]  /*0670*/  S2R R20, SR_TID.X ;  /* 0x0000000000147919 */ /* 0x002e280000002100 */
[----:B------:R-:W-:Y:S02]  /*0680*/  IMAD R17, R16, 0x4, R17 ;  /* 0x0000000410117824 */ /* 0x000fe400078e0211 */
[----:B0-----:R-:W-:-:S05]  /*0690*/  IMAD.SHL.U32 R20, R20, 0x4, RZ ;  /* 0x0000000414147824 */ /* 0x001fca00078e00ff */
[----:B------:R-:W-:Y:S01]  /*06a0*/  LOP3.LUT R20, R20, 0x3fc, RZ, 0xc0, !PT ;  /* 0x000003fc14147812 */ /* 0x000fe200078ec0ff */
[----:B--2---:R-:W-:-:S04]  /*06b0*/  FADD R13, R26, 9.9999997473787516356e-06 ;  /* 0x3727c5ac1a0d7421 */ /* 0x004fc80000000000 */
[----:B------:R0:W1:Y:S02]  /*06c0*/  MUFU.SQRT R14, R13 ;  /* 0x0000000d000e7308 */ /* 0x0000640000002000 */
[----:B0-----:R-:W0:Y:S01]  /*06d0*/  LDS R13, [R10+0x1dc0] ;  /* 0x001dc0000a0d7984 */ /* 0x001e220000000800 */
[C---:B-1----:R-:W-:Y:S02]  /*06e0*/  FSETP.GT.AND P1, PT, R14.reuse, 8.50705917302346158658e+37, PT ;  /* 0x7e8000000e00780b */ /* 0x042fe40003f24000 */
[----:B------:R-:W-:-:S11]  /*06f0*/  FSETP.GEU.AND P2, PT, R14, 1.175494350822287508e-38, PT ;  /* 0x008000000e00780b */ /* 0x000fd60003f4e000 */
[----:B------:R-:W-:-:S04]  /*0700*/  @P1 FMUL R14, R14, 0.25 ;  /* 0x3e8000000e0e1820 */ /* 0x000fc80000400000 */
[----:B------:R-:W-:-:S04]  /*0710*/  @!P2 FMUL R14, R14, 16777216 ;  /* 0x4b8000000e0ea820 */ /* 0x000fc80000400000 */
[----:B------:R-:W1:Y:S01]  /*0720*/  MUFU.RCP R19, R14 ;  /* 0x0000000e00137308 */ /* 0x000e620000001000 */
[----:B------:R-:W-:Y:S01]  /*0730*/  FSEL R8, R8, 1, P1 ;  /* 0x3f80000008087808 */ /* 0x000fe20000800000 */
[--C-:B----4-:R-:W-:Y:S01]  /*0740*/  FADD R31, R29, -R6.reuse ;  /* 0x800000061d1f7221 */ /* 0x110fe20000000000 */
[----:B------:R-:W-:-:S03]  /*0750*/  FADD R29, R12, -R6 ;  /* 0x800000060c1d7221 */ /* 0x000fc60000000000 */
[----:B------:R-:W-:Y:S01]  /*0760*/  @!P2 FMUL R8, R8, 16777216 ;  /* 0x4b8000000808a820 */ /* 0x000fe20000400000 */
[--C-:B------:R-:W-:Y:S01]  /*0770*/  FADD R32, R32, -R6.reuse ;  /* 0x8000000620207221 */ /* 0x100fe20000000000 */
[--C-:B------:R-:W-:Y:S01]  /*0780*/  FADD R12, R37, -R6.reuse ;  /* 0x80000006250c7221 */ /* 0x100fe20000000000 */
[--C-:B------:R-:W-:Y:S01]  /*0790*/  FADD R36, R36, -R6.reuse ;  /* 0x8000000624247221 */ /* 0x100fe20000000000 */
[--C-:B---3--:R-:W-:Y:S01]  /*07a0*/  FADD R24, R24, -R6.reuse ;  /* 0x8000000618187221 */ /* 0x108fe20000000000 */
[----:B-1----:R-:W-:Y:S01]  /*07b0*/  FMUL R19, R19, R8 ;  /* 0x0000000813137220 */ /* 0x002fe20000400000 */
[--C-:B------:R-:W-:Y:S01]  /*07c0*/  FADD R34, R35, -R6.reuse ;  /* 0x8000000623227221 */ /* 0x100fe20000000000 */
[--C-:B------:R-:W-:Y:S01]  /*07d0*/  FADD R28, R33, -R6.reuse ;  /* 0x80000006211c7221 */ /* 0x100fe20000000000 */
[--C-:B------:R-:W-:Y:S01]  /*07e0*/  FADD R26, R27, -R6.reuse ;  /* 0x800000061b1a7221 */ /* 0x100fe20000000000 */
[C---:B------:R-:W-:Y:S01]  /*07f0*/  FMUL R31, R19.reuse, R31 ;  /* 0x0000001f131f7220 */ /* 0x040fe20000400000 */
[C---:B------:R-:W-:Y:S01]  /*0800*/  FMUL R29, R19.reuse, R29 ;  /* 0x0000001d131d7220 */ /* 0x040fe20000400000 */
[C---:B------:R-:W-:Y:S01]  /*0810*/  FMUL R32, R19.reuse, R32 ;  /* 0x0000002013207220 */ /* 0x040fe20000400000 */
[----:B------:R-:W-:Y:S01]  /*0820*/  FMUL R12, R19, R12 ;  /* 0x0000000c130c7220 */ /* 0x000fe20000400000 */
[--C-:B------:R-:W-:Y:S01]  /*0830*/  FADD R18, R23, -R6.reuse ;  /* 0x8000000617127221 */ /* 0x100fe20000000000 */
[--C-:B------:R-:W-:Y:S01]  /*0840*/  FADD R22, R25, -R6.reuse ;  /* 0x8000000619167221 */ /* 0x100fe20000000000 */
[--C-:B------:R-:W-:Y:S01]  /*0850*/  FADD R16, R21, -R6.reuse ;  /* 0x8000000615107221 */ /* 0x100fe20000000000 */
[--C-:B------:R-:W-:Y:S01]  /*0860*/  FADD R14, R15, -R6.reuse ;  /* 0x800000060f0e7221 */ /* 0x100fe20000000000 */
[--C-:B0-----:R-:W-:Y:S01]  /*0870*/  FADD R10, R13, -R6.reuse ;  /* 0x800000060d0a7221 */ /* 0x101fe20000000000 */
[--C-:B------:R-:W-:Y:S01]  /*0880*/  FADD R8, R9, -R6.reuse ;  /* 0x8000000609087221 */ /* 0x100fe20000000000 */
[----:B------:R-:W-:Y:S01]  /*0890*/  FADD R6, R7, -R6 ;  /* 0x8000000607067221 */ /* 0x000fe20000000000 */
[C-C-:B-----5:R-:W-:Y:S01]  /*08a0*/  FFMA R31, R11.reuse, R31, R30.reuse ;  /* 0x0000001f0b1f7223 */ /* 0x160fe2000000001e */
[C-C-:B------:R-:W-:Y:S01]  /*08b0*/  FFMA R29, R11.reuse, R29, R30.reuse ;  /* 0x0000001d0b1d7223 */ /* 0x140fe2000000001e */
[C-C-:B------:R-:W-:Y:S01]  /*08c0*/  FFMA R32, R11.reuse, R32, R30.reuse ;  /* 0x000000200b207223 */ /* 0x140fe2000000001e */
[--C-:B------:R-:W-:Y:S01]  /*08d0*/  FFMA R12, R11, R12, R30.reuse ;  /* 0x0000000c0b0c7223 */ /* 0x100fe2000000001e */
[C---:B------:R-:W-:Y:S01]  /*08e0*/  FMUL R13, R19.reuse, R36 ;  /* 0x00000024130d7220 */ /* 0x040fe20000400000 */
        /* <DEDUP_REMOVED lines=10> */
[----:B------:R-:W-:Y:S01]  /*0990*/  FMUL R19, R19, R6 ;  /* 0x0000000613137220 */ /* 0x000fe20000400000 */
[C-C-:B------:R-:W-:Y:S01]  /*09a0*/  FFMA R13, R11.reuse, R13, R30.reuse ;  /* 0x0000000d0b0d7223 */ /* 0x140fe2000000001e */
[C-C-:B------:R-:W-:Y:S01]  /*09b0*/  FFMA R24, R11.reuse, R24, R30.reuse ;  /* 0x000000180b187223 */ /* 0x140fe2000000001e */
[C-C-:B------:R-:W-:Y:S01]  /*09c0*/  FFMA R27, R11.reuse, R27, R30.reuse ;  /* 0x0000001b0b1b7223 */ /* 0x140fe2000000001e */
[C-C-:B------:R-:W-:Y:S01]  /*09d0*/  FFMA R26, R11.reuse, R37, R30.reuse ;  /* 0x000000250b1a7223 */ /* 0x140fe2000000001e */
[C-C-:B------:R-:W-:Y:S01]  /*09e0*/  FFMA R14, R11.reuse, R35, R30.reuse ;  /* 0x000000230b0e7223 */ /* 0x140fe2000000001e */
[----:B------:R-:W-:Y:S01]  /*09f0*/  FFMA R6, R11, R21, R30 ;  /* 0x000000150b067223 */ /* 0x000fe2000000001e */
[----:B------:R-:W-:-:S02]  /*0a00*/  FSETP.GEU.AND P1, PT, R31, RZ, PT ;  /* 0x000000ff1f00720b */ /* 0x000fc40003f2e000 */
[----:B------:R-:W-:Y:S02]  /*0a10*/  FSETP.GEU.AND P6, PT, R29, RZ, PT ;  /* 0x000000ff1d00720b */ /* 0x000fe40003fce000 */
[----:B------:R-:W-:Y:S02]  /*0a20*/  FSETP.GEU.AND P3, PT, R32, RZ, PT ;  /* 0x000000ff2000720b */ /* 0x000fe40003f6e000 */
[----:B------:R-:W-:Y:S01]  /*0a30*/  FSETP.GEU.AND P5, PT, R12, RZ, PT ;  /* 0x000000ff0c00720b */ /* 0x000fe20003fae000 */
[C-C-:B------:R-:W-:Y:S01]  /*0a40*/  FFMA R28, R11.reuse, R23, R30.reuse ;  /* 0x000000170b1c7223 */ /* 0x140fe2000000001e */
[C-C-:B------:R-:W-:Y:S01]  /*0a50*/  FFMA R25, R11.reuse, R25, R30.reuse ;  /* 0x000000190b197223 */ /* 0x140fe2000000001e */
[C-C-:B------:R-:W-:Y:S01]  /*0a60*/  FFMA R15, R11.reuse, R15, R30.reuse ;  /* 0x0000000f0b0f7223 */ /* 0x140fe2000000001e */
[C-C-:B------:R-:W-:Y:S01]  /*0a70*/  FFMA R33, R11.reuse, R33, R30.reuse ;  /* 0x000000210b217223 */ /* 0x140fe2000000001e */
[--C-:B------:R-:W-:Y:S01]  /*0a80*/  FFMA R7, R11, R7, R30.reuse ;  /* 0x000000070b077223 */ /* 0x100fe2000000001e */
[----:B------:R-:W-:Y:S01]  /*0a90*/  FSEL R31, R31, RZ, P1 ;  /* 0x000000ff1f1f7208 */ /* 0x000fe20000800000 */
[----:B------:R-:W-:Y:S01]  /*0aa0*/  BAR.SYNC.DEFER_BLOCKING 0x0 ;  /* 0x0000000000007b1d */ /* 0x000fe20000010000 */
[----:B------:R-:W-:Y:S01]  /*0ab0*/  FSEL R29, R29, RZ, P6 ;  /* 0x000000ff1d1d7208 */ /* 0x000fe20003000000 */
[----:B------:R-:W-:Y:S01]  /*0ac0*/  FFMA R30, R11, R19, R30 ;  /* 0x000000130b1e7223 */ /* 0x000fe2000000001e */
[----:B------:R-:W-:-:S02]  /*0ad0*/  FSEL R32, R32, RZ, P3 ;  /* 0x000000ff20207208 */ /* 0x000fc40001800000 */
[----:B------:R-:W-:-:S03]  /*0ae0*/  FSEL R12, R12, RZ, P5 ;  /* 0x000000ff0c0c7208 */ /* 0x000fc60002800000 */
[----:B------:R-:W0:Y:S01]  /*0af0*/  LDC.64 R34, c[0x0][0x238] ;  /* 0x00008e00ff227b82 */ /* 0x000e220000000a00 */
[----:B------:R-:W-:Y:S02]  /*0b00*/  FSETP.GEU.AND P4, PT, R13, RZ, PT ;  /* 0x000000ff0d00720b */ /* 0x000fe40003f8e000 */
[----:B------:R-:W-:Y:S02]  /*0b10*/  FSETP.GEU.AND P2, PT, R24, RZ, PT ;  /* 0x000000ff1800720b */ /* 0x000fe40003f4e000 */
[----:B------:R-:W-:Y:S02]  /*0b20*/  FSETP.GEU.AND P1, PT, R27, RZ, PT ;  /* 0x000000ff1b00720b */ /* 0x000fe40003f2e000 */
[----:B------:R-:W-:Y:S02]  /*0b30*/  FSETP.GEU.AND P6, PT, R26, RZ, PT ;  /* 0x000000ff1a00720b */ /* 0x000fe40003fce000 */
[----:B------:R-:W-:Y:S02]  /*0b40*/  FSETP.GEU.AND P3, PT, R14, RZ, PT ;  /* 0x000000ff0e00720b */ /* 0x000fe40003f6e000 */
[----:B------:R-:W-:-:S02]  /*0b50*/  FSETP.GEU.AND P5, PT, R6, RZ, PT ;  /* 0x000000ff0600720b */ /* 0x000fc40003fae000 */
[----:B------:R-:W-:Y:S02]  /*0b60*/  FSEL R27, R27, RZ, P1 ;  /* 0x000000ff1b1b7208 */ /* 0x000fe40000800000 */
[----:B------:R-:W-:Y:S02]  /*0b70*/  FSEL R26, R26, RZ, P6 ;  /* 0x000000ff1a1a7208 */ /* 0x000fe40003000000 */
[----:B------:R-:W-:Y:S02]  /*0b80*/  FSEL R6, R6, RZ, P5 ;  /* 0x000000ff06067208 */ /* 0x000fe40002800000 */
[----:B------:R-:W-:Y:S02]  /*0b90*/  FSEL R13, R13, RZ, P4 ;  /* 0x000000ff0d0d7208 */ /* 0x000fe40002000000 */
[----:B------:R-:W-:Y:S02]  /*0ba0*/  FSEL R14, R14, RZ, P3 ;  /* 0x000000ff0e0e7208 */ /* 0x000fe40001800000 */
[----:B------:R-:W-:-:S02]  /*0bb0*/  FSEL R24, R24, RZ, P2 ;  /* 0x000000ff18187208 */ /* 0x000fc40001000000 */
        /* <DEDUP_REMOVED lines=11> */
[----:B------:R-:W-:Y:S01]  /*0c70*/  FSEL R30, R30, RZ, P2 ;  /* 0x000000ff1e1e7208 */ /* 0x000fe20001000000 */
[----:B------:R-:W-:Y:S04]  /*0c80*/  STS [R17], R31 ;  /* 0x0000001f11007388 */ /* 0x000fe80000000800 */
[----:B------:R-:W-:Y:S04]  /*0c90*/  STS [R17+0x4], R12 ;  /* 0x0000040c11007388 */ /* 0x000fe80000000800 */
        /* <DEDUP_REMOVED lines=13> */
[----:B------:R1:W-:Y:S01]  /*0d70*/  STS [R17+0x3c], R28 ;  /* 0x00003c1c11007388 */ /* 0x0003e20000000800 */
[----:B------:R-:W-:-:S05]  /*0d80*/  LOP3.LUT R9, R4, 0xfc, RZ, 0xc0, !PT ;  /* 0x000000fc04097812 */ /* 0x000fca00078ec0ff */
[----:B------:R-:W-:-:S04]  /*0d90*/  VIADD R9, R9, UR4 ;  /* 0x0000000409097c36 */ /* 0x000fc80008000000 */
[----:B------:R-:W-:Y:S01]  /*0da0*/  IMAD R16, R20, 0x4, R9 ;  /* 0x0000000414107824 */ /* 0x000fe200078e0209 */
[----:B------:R-:W-:Y:S01]  /*0db0*/  BAR.SYNC.DEFER_BLOCKING 0x0 ;  /* 0x0000000000007b1d */ /* 0x000fe20000010000 */
[----:B------:R-:W-:Y:S01]  /*0dc0*/  SHF.R.U32.HI R18, RZ, 0x2, R4 ;  /* 0x00000002ff127819 */ /* 0x000fe20000011604 */
[----:B------:R-:W-:-:S04]  /*0dd0*/  IMAD.SHL.U32 R4, R4, 0x4, RZ ;  /* 0x0000000404047824 */ /* 0x000fc800078e00ff */
[----:B------:R-:W-:Y:S04]  /*0de0*/  LDS R8, [R16] ;  /* 0x0000000010087984 */ /* 0x000fe80000000800 */
[----:B------:R-:W-:Y:S04]  /*0df0*/  LDS R9, [R16+0x4] ;  /* 0x0000040010097984 */ /* 0x000fe80000000800 */
[----:B------:R-:W-:Y:S04]  /*0e00*/  LDS R10, [R16+0x8] ;  /* 0x00000800100a7984 */ /* 0x000fe80000000800 */
[----:B------:R2:W3:Y:S01]  /*0e10*/  LDS R11, [R16+0xc] ;  /* 0x00000c00100b7984 */ /* 0x0004e20000000800 */
[----:B------:R-:W-:-:S02]  /*0e20*/  SGXT.U32 R18, R18, 0x6 ;  /* 0x000000061212781a */ /* 0x000fc40000000000 */
[C---:B------:R-:W-:Y:S02]  /*0e30*/  LOP3.LUT R19, R20.reuse, 0x400, RZ, 0xfc, !PT ;  /* 0x0000040014137812 */ /* 0x040fe400078efcff */
[----:B------:R-:W-:Y:S02]  /*0e40*/  LOP3.LUT R3, R3, 0xc, R4, 0xf8, !PT ;  /* 0x0000000c03037812 */ /* 0x000fe400078ef804 */
[C---:B------:R-:W-:Y:S02]  /*0e50*/  LOP3.LUT R4, R20.reuse, 0x800, RZ, 0xfc, !PT ;  /* 0x0000080014047812 */ /* 0x040fe400078efcff */
[----:B-1----:R-:W-:Y:S02]  /*0e60*/  LOP3.LUT R17, R20, 0xc00, RZ, 0xfc, !PT ;  /* 0x00000c0014117812 */ /* 0x002fe400078efcff */
[----:B------:R-:W-:Y:S02]  /*0e70*/  PRMT R18, R18, 0x6540, R5 ;  /* 0x0000654012127816 */ /* 0x000fe40000000005 */
[----:B------:R-:W-:-:S02]  /*0e80*/  SHF.R.U32.HI R19, RZ, 0x2, R19 ;  /* 0x00000002ff137819 */ /* 0x000fc40000011613 */
[----:B------:R-:W-:Y:S02]  /*0e90*/  ISETP.GE.AND P4, PT, R3, 0x10, PT ;  /* 0x000000100300780c */ /* 0x000fe40003f86270 */
[----:B--2---:R-:W-:Y:S02]  /*0ea0*/  SHF.R.U32.HI R16, RZ, 0x2, R4 ;  /* 0x00000002ff107819 */ /* 0x004fe40000011604 */
[----:B------:R-:W-:Y:S01]  /*0eb0*/  SHF.R.U32.HI R17, RZ, 0x2, R17 ;  /* 0x00000002ff117819 */ /* 0x000fe20000011611 */
[----:B------:R-:W-:Y:S01]  /*0ec0*/  IMAD R3, R18, 0x10, R3 ;  /* 0x0000001012037824 */ /* 0x000fe200078e0203 */
[----:B------:R-:W-:Y:S02]  /*0ed0*/  LOP3.LUT R19, R19, 0x1fc, RZ, 0xc0, !PT ;  /* 0x000001fc13137812 */ /* 0x000fe400078ec0ff */
[----:B------:R-:W-:Y:S02]  /*0ee0*/  LOP3.LUT R16, R16, 0x2fc, RZ, 0xc0, !PT ;  /* 0x000002fc10107812 */ /* 0x000fe400078ec0ff */
[----:B------:R-:W-:Y:S01]  /*0ef0*/  LOP3.LUT R22, R17, 0x3fc, RZ, 0xc0, !PT ;  /* 0x000003fc11167812 */ /* 0x000fe200078ec0ff */
[----:B------:R-:W-:-:S02]  /*0f00*/  VIADD R19, R19, UR4 ;  /* 0x0000000413137c36 */ /* 0x000fc40008000000 */
[----:B0-----:R-:W-:-:S04]  /*0f10*/  IMAD.WIDE R4, R3, 0x4, R34 ;  /* 0x0000000403047825 */ /* 0x001fc800078e0222 */
[----:B------:R-:W-:Y:S02]  /*0f20*/  VIADD R21, R16, UR4 ;  /* 0x0000000410157c36 */ /* 0x000fe40008000000 */
[----:B------:R-:W-:Y:S02]  /*0f30*/  VIADD R23, R22, UR4 ;  /* 0x0000000416177c36 */ /* 0x000fe40008000000 */
[C---:B------:R-:W-:Y:S02]  /*0f40*/  IMAD R36, R20.reuse, 0x4, R19 ;  /* 0x0000000414247824 */ /* 0x040fe400078e0213 */
[C---:B------:R-:W-:Y:S01]  /*0f50*/  IMAD R37, R20.reuse, 0x4, R21 ;  /* 0x0000000414257824 */ /* 0x040fe200078e0215 */
[----:B---3--:R0:W-:Y:S04]  /*0f60*/  @!P4 STG.E.128 desc[UR6][R4.64], R8 ;  /* 0x000000080400c986 */ /* 0x0081e8000c101d06 */
[----:B------:R-:W-:Y:S04]  /*0f70*/  LDS R16, [R36+0x1000] ;  /* 0x0010000024107984 */ /* 0x000fe80000000800 */
[----:B------:R-:W-:Y:S04]  /*0f80*/  LDS R17, [R36+0x1004] ;  /* 0x0010040024117984 */ /* 0x000fe80000000800 */
[----:B------:R-:W-:Y:S04]  /*0f90*/  LDS R18, [R36+0x1008] ;  /* 0x0010080024127984 */ /* 0x000fe80000000800 */
[----:B------:R-:W1:Y:S01]  /*0fa0*/  LDS R19, [R36+0x100c] ;  /* 0x00100c0024137984 */ /* 0x000e620000000800 */
[----:B0-----:R-:W-:-:S03]  /*0fb0*/  IMAD R4, R20, 0x4, R23 ;  /* 0x0000000414047824 */ /* 0x001fc600078e0217 */
[----:B------:R-:W-:Y:S04]  /*0fc0*/  LDS R20, [R37+0x2000] ;  /* 0x0020000025147984 */ /* 0x000fe80000000800 */
[----:B------:R-:W-:Y:S04]  /*0fd0*/  LDS R21, [R37+0x2004] ;  /* 0x0020040025157984 */ /* 0x000fe80000000800 */
[----:B------:R-:W-:Y:S04]  /*0fe0*/  LDS R22, [R37+0x2008] ;  /* 0x0020080025167984 */ /* 0x000fe80000000800 */
[----:B------:R-:W0:Y:S04]  /*0ff0*/  LDS R23, [R37+0x200c] ;  /* 0x00200c0025177984 */ /* 0x000e280000000800 */
[----:B------:R-:W-:Y:S04]  /*1000*/  LDS R8, [R4+0x3000] ;  /* 0x0030000004087984 */ /* 0x000fe80000000800 */
[----:B------:R-:W-:Y:S04]  /*1010*/  LDS R9, [R4+0x3004] ;  /* 0x0030040004097984 */ /* 0x000fe80000000800 */
[----:B------:R-:W-:Y:S04]  /*1020*/  LDS R10, [R4+0x3008] ;  /* 0x00300800040a7984 */ /* 0x000fe80000000800 */
[----:B------:R2:W3:Y:S01]  /*1030*/  LDS R11, [R4+0x300c] ;  /* 0x00300c00040b7984 */ /* 0x0004e20000000800 */
[----:B------:R-:W-:-:S02]  /*1040*/  FSETP.GTU.AND P6, PT, R30, RZ, PT ;  /* 0x000000ff1e00720b */ /* 0x000fc40003fcc000 */
[----:B------:R-:W-:Y:S02]  /*1050*/  FSETP.GTU.AND P5, PT, R33, RZ, PT ;  /* 0x000000ff2100720b */ /* 0x000fe40003fac000 */
[----:B------:R-:W-:Y:S02]  /*1060*/  FSETP.GTU.AND P3, PT, R29, RZ, PT ;  /* 0x000000ff1d00720b */ /* 0x000fe40003f6c000 */
[----:B------:R-:W-:Y:S02]  /*1070*/  SEL R29, RZ, 0x1, P6 ;  /* 0x00000001ff1d7807 */ /* 0x000fe40003000000 */
[----:B------:R-:W-:Y:S02]  /*1080*/  FSETP.GTU.AND P6, PT, R25, RZ, PT ;  /* 0x000000ff1900720b */ /* 0x000fe40003fcc000 */
[----:B------:R-:W-:Y:S02]  /*1090*/  SEL R30, RZ, 0x1, P5 ;  /* 0x00000001ff1e7807 */ /* 0x000fe40002800000 */
[----:B------:R-:W-:-:S02]  /*10a0*/  FSETP.GTU.AND P5, PT, R26, RZ, PT ;  /* 0x000000ff1a00720b */ /* 0x000fc40003fac000 */
[----:B------:R-:W-:Y:S02]  /*10b0*/  FSETP.GTU.AND P2, PT, R31, RZ, PT ;  /* 0x000000ff1f00720b */ /* 0x000fe40003f4c000 */
[----:B------:R-:W-:Y:S02]  /*10c0*/  SEL R31, RZ, 0x1, P6 ;  /* 0x00000001ff1f7807 */ /* 0x000fe40003000000 */
[----:B------:R-:W-:Y:S02]  /*10d0*/  FSETP.GTU.AND P6, PT, R27, RZ, PT ;  /* 0x000000ff1b00720b */ /* 0x000fe40003fcc000 */
[----:B------:R-:W-:Y:S02]  /*10e0*/  SEL R26, RZ, 0x1, P5 ;  /* 0x00000001ff1a7807 */ /* 0x000fe40002800000 */
[----:B------:R-:W-:Y:S02]  /*10f0*/  FSETP.GTU.AND P5, PT, R12, RZ, PT ;  /* 0x000000ff0c00720b */ /* 0x000fe40003fac000 */
[----:B------:R-:W-:-:S02]  /*1100*/  SEL R12, RZ, 0x1, P6 ;  /* 0x00000001ff0c7807 */ /* 0x000fc40003000000 */
[----:B------:R-:W-:Y:S02]  /*1110*/  FSETP.GTU.AND P6, PT, R13, RZ, PT ;  /* 0x000000ff0d00720b */ /* 0x000fe40003fcc000 */
[----:B------:R-:W-:Y:S02]  /*1120*/  SEL R13, RZ, 0x1, P5 ;  /* 0x00000001ff0d7807 */ /* 0x000fe40002800000 */
[----:B------:R-:W-:Y:S01]  /*1130*/  FSETP.GTU.AND P5, PT, R24, RZ, PT ;  /* 0x000000ff1800720b */ /* 0x000fe20003fac000 */
[----:B------:R-:W4:Y:S01]  /*1140*/  S2R R25, SR_TID.X ;  /* 0x0000000000197919 */ /* 0x000f220000002100 */
[----:B------:R-:W-:Y:S01]  /*1150*/  SEL R24, RZ, 0x1, P2 ;  /* 0x00000001ff187807 */ /* 0x000fe20001000000 */
[C---:B------:R-:W-:Y:S01]  /*1160*/  VIADD R5, R3.reuse, 0x400 ;  /* 0x0000040003057836 */ /* 0x040fe20000000000 */
[----:B------:R-:W-:Y:S01]  /*1170*/  FSETP.GTU.AND P2, PT, R6, RZ, PT ;  /* 0x000000ff0600720b */ /* 0x000fe20003f4c000 */
[C---:B------:R-:W-:Y:S01]  /*1180*/  VIADD R27, R3.reuse, 0x800 ;  /* 0x00000800031b7836 */ /* 0x040fe20000000000 */
[----:B------:R-:W-:Y:S01]  /*1190*/  FSETP.GTU.AND P1, PT, R32, RZ, PT ;  /* 0x000000ff2000720b */ /* 0x000fe20003f2c000 */
[----:B------:R-:W-:Y:S01]  /*11a0*/  VIADD R33, R3, 0xc00 ;  /* 0x00000c0003217836 */ /* 0x000fe20000000000 */
[----:B------:R-:W-:Y:S01]  /*11b0*/  SEL R32, RZ, 0x1fffe, P2 ;  /* 0x0001fffeff207807 */ /* 0x000fe20001000000 */
[----:B--2---:R-:W-:Y:S01]  /*11c0*/  IMAD.WIDE R4, R5, 0x4, R34 ;  /* 0x0000000405047825 */ /* 0x004fe200078e0222 */
[----:B------:R-:W-:-:S02]  /*11d0*/  SEL R3, RZ, 0x1, P2 ;  /* 0x00000001ff037807 */ /* 0x000fc40001000000 */
[----:B------:R-:W-:Y:S02]  /*11e0*/  SEL R6, RZ, 0x1, P3 ;  /* 0x00000001ff067807 */ /* 0x000fe40001800000 */
[----:B------:R-:W-:Y:S02]  /*11f0*/  FSETP.GTU.AND P2, PT, R15, RZ, PT ;  /* 0x000000ff0f00720b */ /* 0x000fe40003f4c000 */
[----:B------:R-:W-:Y:S01]  /*1200*/  FSETP.GTU.AND P3, PT, R14, RZ, PT ;  /* 0x000000ff0e00720b */ /* 0x000fe20003f6c000 */
[--C-:B------:R-:W-:Y:S01]  /*1210*/  IMAD.WIDE R14, R27, 0x4, R34.reuse ;  /* 0x000000041b0e7825 */ /* 0x100fe200078e0222 */
[----:B-1----:R1:W-:Y:S03]  /*1220*/  @!P4 STG.E.128 desc[UR6][R4.64], R16 ;  /* 0x000000100400c986 */ /* 0x0023e6000c101d06 */
[----:B------:R-:W-:Y:S01]  /*1230*/  IMAD.WIDE R34, R33, 0x4, R34 ;  /* 0x0000000421227825 */ /* 0x000fe200078e0222 */
[----:B0-----:R-:W-:Y:S04]  /*1240*/  @!P4 STG.E.128 desc[UR6][R14.64], R20 ;  /* 0x000000140e00c986 */ /* 0x001fe8000c101d06 */
[----:B---3--:R0:W-:Y:S01]  /*1250*/  @!P4 STG.E.128 desc[UR6][R34.64], R8 ;  /* 0x000000082200c986 */ /* 0x0081e2000c101d06 */
[----:B------:R-:W-:-:S02]  /*1260*/  SEL R27, RZ, 0x1fffe, P2 ;  /* 0x0001fffeff1b7807 */ /* 0x000fc40001000000 */
[----:B-1----:R-:W-:Y:S01]  /*1270*/  SEL R16, RZ, 0x1, P2 ;  /* 0x00000001ff107807 */ /* 0x002fe20001000000 */
[----:B------:R-:W-:Y:S01]  /*1280*/  BAR.SYNC.DEFER_BLOCKING 0x0 ;  /* 0x0000000000007b1d */ /* 0x000fe20000010000 */
[----:B------:R-:W-:-:S04]  /*1290*/  FSETP.GTU.AND P2, PT, R7, RZ, PT ;  /* 0x000000ff0700720b */ /* 0x000fc80003f4c000 */
[----:B------:R-:W-:Y:S01]  /*12a0*/  SEL R4, RZ, 0x1fffe, P2 ;  /* 0x0001fffeff047807 */ /* 0x000fe20001000000 */
[----:B------:R-:W-:Y:S01]  /*12b0*/  IMAD.IADD R31, R31, 0x1, R32 ;  /* 0x000000011f1f7824 */ /* 0x000fe200078e0220 */
[----:B----4-:R-:W-:Y:S01]  /*12c0*/  LOP3.LUT R18, R25, 0xff, RZ, 0xc0, !PT ;  /* 0x000000ff19127812 */ /* 0x010fe200078ec0ff */
[----:B------:R-:W-:Y:S01]  /*12d0*/  IMAD.IADD R27, R30, 0x1, R27 ;  /* 0x000000011e1b7824 */ /* 0x000fe200078e021b */
[----:B------:R-:W-:Y:S01]  /*12e0*/  FSETP.GTU.AND P4, PT, R28, RZ, PT ;  /* 0x000000ff1c00720b */ /* 0x000fe20003f8c000 */
[----:B------:R-:W-:Y:S01]  /*12f0*/  IMAD.IADD R4, R29, 0x1, R4 ;  /* 0x000000011d047824 */ /* 0x000fe200078e0204 */
[----:B------:R-:W-:Y:S02]  /*1300*/  SEL R7, RZ, 0x1, P1 ;  /* 0x00000001ff077807 */ /* 0x000fe40000800000 */
[----:B0-----:R-:W-:Y:S02]  /*1310*/  SEL R8, RZ, 0x1, P2 ;  /* 0x00000001ff087807 */ /* 0x001fe40001000000 */
[----:B------:R-:W-:-:S02]  /*1320*/  SEL R9, RZ, 0x1, P6 ;  /* 0x00000001ff097807 */ /* 0x000fc40003000000 */
[----:B------:R-:W-:Y:S02]  /*1330*/  SEL R5, RZ, 0x1, P3 ;  /* 0x00000001ff057807 */ /* 0x000fe40001800000 */
[----:B------:R-:W-:Y:S02]  /*1340*/  LOP3.LUT R31, R31, 0x1, RZ, 0xc0, !PT ;  /* 0x000000011f1f7812 */ /* 0x000fe400078ec0ff */
[----:B------:R-:W-:Y:S02]  /*1350*/  LOP3.LUT R27, R27, 0x1, RZ, 0xc0, !PT ;  /* 0x000000011b1b7812 */ /* 0x000fe400078ec0ff */
[----:B------:R-:W-:Y:S01]  /*1360*/  LOP3.LUT R10, R4, 0x1, RZ, 0xc0, !PT ;  /* 0x00000001040a7812 */ /* 0x000fe200078ec0ff */
[----:B------:R0:W-:Y:S01]  /*1370*/  STS.U8 [R18+UR4+0x220], R3 ;  /* 0x0002200312007988 */ /* 0x0001e20008000004 */
[----:B------:R-:W-:-:S03]  /*1380*/  SEL R11, RZ, 0x1, P4 ;  /* 0x00000001ff0b7807 */ /* 0x000fc60002000000 */
[----:B------:R-:W-:Y:S01]  /*1390*/  STS.U8 [R18+UR4], R24 ;  /* 0x0000001812007988 */ /* 0x000fe20008000004 */
[----:B0-----:R-:W-:-:S03]  /*13a0*/  SEL R3, RZ, 0x1, P5 ;  /* 0x00000001ff037807 */ /* 0x001fc60002800000 */
[----:B------:R-:W-:Y:S04]  /*13b0*/  STS.U8 [R18+UR4+0x110], R13 ;  /* 0x0001100d12007988 */ /* 0x000fe80008000004 */
        /* <DEDUP_REMOVED lines=12> */
[----:B------:R-:W-:Y:S01]  /*1480*/  STS.U8 [R18+UR4+0xff0], R11 ;  /* 0x000ff00b12007988 */ /* 0x000fe20008000004 */
[----:B------:R-:W-:Y:S06]  /*1490*/  BAR.SYNC.DEFER_BLOCKING 0x0 ;  /* 0x0000000000007b1d */ /* 0x000fec0000010000 */
[----:B------:R-:W0:Y:S01]  /*14a0*/  LDS.128 R4, [R2+UR4] ;  /* 0x0000000402047984 */ /* 0x000e220008000c00 */
[----:B------:R-:W-:Y:S01]  /*14b0*/  ULDC.64 UR4, c[0x0][0x240] ;  /* 0x0000900000047ab9 */ /* 0x000fe20000000a00 */
[----:B0-----:R-:W-:-:S02]  /*14c0*/  PRMT R9, R4, 0x7772, RZ ;  /* 0x0000777204097816 */ /* 0x001fc400000000ff */
[----:B------:R-:W-:Y:S02]  /*14d0*/  PRMT R12, R4, 0x7771, RZ ;  /* 0x00007771040c7816 */ /* 0x000fe400000000ff */
[----:B------:R-:W-:Y:S02]  /*14e0*/  PRMT R11, R6, 0x7772, RZ ;  /* 0x00007772060b7816 */ /* 0x000fe400000000ff */
[----:B------:R-:W-:Y:S02]  /*14f0*/  PRMT R9, R12, 0x5410, R9 ;  /* 0x000054100c097816 */ /* 0x000fe40000000009 */
[----:B------:R-:W-:Y:S02]  /*1500*/  PRMT R2, R6, 0x7771, RZ ;  /* 0x0000777106027816 */ /* 0x000fe400000000ff */
[C---:B------:R-:W-:Y:S02]  /*1510*/  PRMT R14, R7.reuse, 0x7772, RZ ;  /* 0x00007772070e7816 */ /* 0x040fe400000000ff */
[----:B------:R-:W-:-:S02]  /*1520*/  PRMT R15, R7, 0x7771, RZ ;  /* 0x00007771070f7816 */ /* 0x000fc400000000ff */
[----:B------:R-:W-:Y:S02]  /*1530*/  PRMT R8, R4, 0x7770, RZ ;  /* 0x0000777004087816 */ /* 0x000fe400000000ff */
[----:B------:R-:W-:Y:S02]  /*1540*/  LOP3.LUT R9, R9, 0x10001, RZ, 0xc0, !PT ;  /* 0x0001000109097812 */ /* 0x000fe400078ec0ff */
[----:B------:R-:W-:Y:S02]  /*1550*/  PRMT R11, R2, 0x5410, R11 ;  /* 0x00005410020b7816 */ /* 0x000fe4000000000b */
[----:B------:R-:W-:Y:S02]  /*1560*/  PRMT R14, R15, 0x5410, R14 ;  /* 0x000054100f0e7816 */ /* 0x000fe4000000000e */
[----:B------:R-:W-:Y:S02]  /*1570*/  SHF.R.U32.HI R16, RZ, 0x18, R4 ;  /* 0x00000018ff107819 */ /* 0x000fe40000011604 */
[----:B------:R-:W-:-:S02]  /*1580*/  LOP3.LUT R17, R8, 0x1, RZ, 0xc0, !PT ;  /* 0x0000000108117812 */ /* 0x000fc400078ec0ff */
[C---:B------:R-:W-:Y:S02]  /*1590*/  PRMT R4, R5.reuse, 0x7772, RZ ;  /* 0x0000777205047816 */ /* 0x040fe400000000ff */
[----:B------:R-:W-:Y:S02]  /*15a0*/  PRMT R13, R5, 0x7771, RZ ;  /* 0x00007771050d7816 */ /* 0x000fe400000000ff */
[----:B------:R-:W-:Y:S02]  /*15b0*/  LOP3.LUT R8, R9, 0xffff, RZ, 0xc0, !PT ;  /* 0x0000ffff09087812 */ /* 0x000fe400078ec0ff */
[----:B------:R-:W-:Y:S02]  /*15c0*/  PRMT R10, R6, 0x7770, RZ ;  /* 0x00007770060a7816 */ /* 0x000fe400000000ff */
[----:B------:R-:W-:Y:S02]  /*15d0*/  PRMT R12, R7, 0x7770, RZ ;  /* 0x00007770070c7816 */ /* 0x000fe400000000ff */
[----:B------:R-:W-:-:S02]  /*15e0*/  PRMT R3, R5, 0x7770, RZ ;  /* 0x0000777005037816 */ /* 0x000fc400000000ff */
[----:B------:R-:W-:Y:S02]  /*15f0*/  LOP3.LUT R11, R11, 0x10001, RZ, 0xc0, !PT ;  /* 0x000100010b0b7812 */ /* 0x000fe400078ec0ff */
[----:B------:R-:W-:Y:S02]  /*1600*/  LOP3.LUT R14, R14, 0x10001, RZ, 0xc0, !PT ;  /* 0x000100010e0e7812 */ /* 0x000fe400078ec0ff */
[----:B------:R-:W-:Y:S02]  /*1610*/  PRMT R4, R13, 0x5410, R4 ;  /* 0x000054100d047816 */ /* 0x000fe40000000004 */
[----:B------:R-:W-:Y:S02]  /*1620*/  PRMT R2, R17, 0x3340, R8 ;  /* 0x0000334011027816 */ /* 0x000fe40000000008 */
[----:B------:R-:W-:Y:S02]  /*1630*/  SGXT.U32 R8, R16, 0x1 ;  /* 0x000000011008781a */ /* 0x000fe40000000000 */
[----:B------:R-:W-:-:S02]  /*1640*/  LOP3.LUT R13, R10, 0x1, RZ, 0xc0, !PT ;  /* 0x000000010a0d7812 */ /* 0x000fc400078ec0ff */
[----:B------:R-:W-:Y:S02]  /*1650*/  LOP3.LUT R17, R12, 0x1, RZ, 0xc0, !PT ;  /* 0x000000010c117812 */ /* 0x000fe400078ec0ff */
[----:B------:R-:W-:Y:S02]  /*1660*/  LOP3.LUT R16, R3, 0x1, RZ, 0xc0, !PT ;  /* 0x0000000103107812 */ /* 0x000fe400078ec0ff */
[----:B------:R-:W-:Y:S02]  /*1670*/  LOP3.LUT R10, R11, 0xffff, RZ, 0xc0, !PT ;  /* 0x0000ffff0b0a7812 */ /* 0x000fe400078ec0ff */
[----:B------:R-:W-:Y:S02]  /*1680*/  LOP3.LUT R12, R14, 0xffff, RZ, 0xc0, !PT ;  /* 0x0000ffff0e0c7812 */ /* 0x000fe400078ec0ff */
[----:B------:R-:W-:Y:S02]  /*1690*/  SHF.R.U32.HI R7, RZ, 0x18, R7 ;  /* 0x00000018ff077819 */ /* 0x000fe40000011607 */
[----:B------:R-:W-:-:S02]  /*16a0*/  PRMT R3, R9, 0x7732, RZ ;  /* 0x0000773209037816 */ /* 0x000fc400000000ff */
[----:B------:R-:W-:Y:S02]  /*16b0*/  PRMT R14, R14, 0x7732, RZ ;  /* 0x000077320e0e7816 */ /* 0x000fe400000000ff */
[----:B------:R-:W-:Y:S02]  /*16c0*/  SHF.R.U32.HI R5, RZ, 0x18, R5 ;  /* 0x00000018ff057819 */ /* 0x000fe40000011605 */
[----:B------:R-:W-:Y:S02]  /*16d0*/  SHF.R.U32.HI R6, RZ, 0x18, R6 ;  /* 0x00000018ff067819 */ /* 0x000fe40000011606 */
[----:B------:R-:W-:Y:S02]  /*16e0*/  LOP3.LUT R4, R4, 0x10001, RZ, 0xc0, !PT ;  /* 0x0001000104047812 */ /* 0x000fe400078ec0ff */
[----:B------:R-:W-:Y:S02]  /*16f0*/  PRMT R15, R13, 0x3340, R10 ;  /* 0x000033400d0f7816 */ /* 0x000fe4000000000a */
[----:B------:R-:W-:-:S02]  /*1700*/  PRMT R3, R3, 0x3340, R8 ;  /* 0x0000334003037816 */ /* 0x000fc40000000008 */
[----:B------:R-:W-:Y:S01]  /*1710*/  SGXT.U32 R10, R7, 0x1 ;  /* 0x00000001070a781a */ /* 0x000fe20000000000 */
[----:B------:R-:W-:Y:S01]  /*1720*/  IMAD.MOV.U32 R7, RZ, RZ, R14 ;  /* 0x000000ffff077224 */ /* 0x000fe200078e000e */
[----:B------:R-:W-:Y:S02]  /*1730*/  LOP3.LUT R9, R4, 0xffff, RZ, 0xc0, !PT ;  /* 0x0000ffff04097812 */ /* 0x000fe400078ec0ff */
[----:B------:R-:W-:Y:S02]  /*1740*/  SGXT.U32 R8, R5, 0x1 ;  /* 0x000000010508781a */ /* 0x000fe40000000000 */
[----:B------:R-:W-:Y:S02]  /*1750*/  SGXT.U32 R13, R6, 0x1 ;  /* 0x00000001060d781a */ /* 0x000fe40000000000 */
[----:B------:R-:W-:Y:S02]  /*1760*/  PRMT R5, R4, 0x7732, RZ ;  /* 0x0000773204057816 */ /* 0x000fe400000000ff */
[----:B------:R-:W-:-:S02]  /*1770*/  PRMT R6, R11, 0x7732, RZ ;  /* 0x000077320b067816 */ /* 0x000fc400000000ff */
[----:B------:R-:W-:Y:S02]  /*1780*/  IADD3 R4, P1, R0, UR4, RZ ;  /* 0x0000000400047c10 */ /* 0x000fe4000ff3e0ff */
[----:B------:R-:W-:Y:S02]  /*1790*/  PRMT R16, R16, 0x3340, R9 ;  /* 0x0000334010107816 */ /* 0x000fe40000000009 */
[----:B------:R-:W-:Y:S02]  /*17a0*/  PRMT R12, R17, 0x3340, R12 ;  /* 0x00003340110c7816 */ /* 0x000fe4000000000c */
[----:B------:R-:W-:Y:S02]  /*17b0*/  PRMT R9, R5, 0x3340, R8 ;  /* 0x0000334005097816 */ /* 0x000fe40000000008 */
[----:B------:R-:W-:Y:S02]  /*17c0*/  PRMT R6, R6, 0x3340, R13 ;  /* 0x0000334006067816 */ /* 0x000fe4000000000d */
[----:B------:R-:W-:-:S02]  /*17d0*/  PRMT R7, R7, 0x3340, R10 ;  /* 0x0000334007077816 */ /* 0x000fc4000000000a */
[----:B------:R-:W-:Y:S02]  /*17e0*/  LEA.HI.X.SX32 R5, R0, UR5, 0x1, P1 ;  /* 0x0000000500057c11 */ /* 0x000fe400088f0eff */
[----:B------:R-:W-:Y:S02]  /*17f0*/  PRMT R8, R2, 0x5410, R3 ;  /* 0x0000541002087816 */ /* 0x000fe40000000003 */
[----:B------:R-:W-:Y:S02]  /*1800*/  PRMT R9, R16, 0x5410, R9 ;  /* 0x0000541010097816 */ /* 0x000fe40000000009 */
[----:B------:R-:W-:Y:S02]  /*1810*/  PRMT R10, R15, 0x5410, R6 ;  /* 0x000054100f0a7816 */ /* 0x000fe40000000006 */
[----:B------:R-:W-:Y:S01]  /*1820*/  PRMT R11, R12, 0x5410, R7 ;  /* 0x000054100c0b7816 */ /* 0x000fe20000000007 */
[----:B------:R-:W-:Y:S06]  /*1830*/  @P0 EXIT ;  /* 0x000000000000094d */ /* 0x000fec0003800000 */
[----:B------:R-:W-:Y:S01]  /*1840*/  STG.E.128 desc[UR6][R4.64], R8 ;  /* 0x0000000804007986 */ /* 0x000fe2000c101d06 */
[----:B------:R-:W-:Y:S05]  /*1850*/  EXIT ;  /* 0x000000000000794d */ /* 0x000fea0003800000 */
.L_x_0:
[----:B------:R-:W-:-:S00]  /*1860*/  BRA `(.L_x_0) ;  /* 0xfffffffc00fc7947 */ /* 0x000fc0000383ffff */
[----:B------:R-:W-:-:S00]  /*1870*/  NOP ;  /* 0x0000000000007918 */ /* 0x000fc00000000000 */
        /* <DEDUP_REMOVED lines=8> */
.L_x_1:


//--------------------- .nv.global.init           --------------------------
	.section	.nv.global.init,"aw",@progbits
.nv.global.init:
	.type		_$_str,@object
	.size		_$_str,(_$_str_$_2 - _$_str)
_$_str:
        /*0000*/ 	.byte	0x5f, 0x5f, 0x43, 0x55, 0x44, 0x41, 0x5f, 0x46, 0x54, 0x5a, 0x00
	.type		_$_str_$_2,@object
	.size		_$_str_$_2,(.L_1 - _$_str_$_2)
_$_str_$_2:
        /*000b*/ 	.byte	0x5f, 0x5f, 0x43, 0x55, 0x44, 0x41, 0x5f, 0x50, 0x52, 0x45, 0x43, 0x5f, 0x53, 0x51, 0x52, 0x54
        /*001b*/ 	.byte	0x00
.L_1:


//--------------------- .nv.shared.triton_poi_fused__native_batch_norm_legit_no_training_relu_threshold_backward_7 --------------------------
	.section	.nv.shared.triton_poi_fused__native_batch_norm_legit_no_training_relu_threshold_backward_7,"aw",@nobits
	.sectionflags	@""
	.align	16
	.zero		1024


//--------------------- .nv.constant0.triton_poi_fused__native_batch_norm_legit_no_training_relu_threshold_backward_7 --------------------------
	.section	.nv.constant0.triton_poi_fused__native_batch_norm_legit_no_training_relu_threshold_backward_7,"a",@progbits
	.sectionflags	@""
	.align	4
.nv.constant0.triton_poi_fused__native_batch_norm_legit_no_training_relu_threshold_backward_7:
	.zero		592
